//
// Generated by NVIDIA NVVM Compiler
//
// Compiler Build ID: CL-36424714
// Cuda compilation tools, release 13.0, V13.0.88
// Based on NVVM 20.0.0
//

.version 9.0
.target sm_100
.address_size 64

	// .globl	_Z28matrix_multiplication_kernelPKfS0_Pfiii
.extern .shared .align 16 .b8 smem[];

.visible .entry _Z28matrix_multiplication_kernelPKfS0_Pfiii(
	.param .u64 .ptr .align 1 _Z28matrix_multiplication_kernelPKfS0_Pfiii_param_0,
	.param .u64 .ptr .align 1 _Z28matrix_multiplication_kernelPKfS0_Pfiii_param_1,
	.param .u64 .ptr .align 1 _Z28matrix_multiplication_kernelPKfS0_Pfiii_param_2,
	.param .u32 _Z28matrix_multiplication_kernelPKfS0_Pfiii_param_3,
	.param .u32 _Z28matrix_multiplication_kernelPKfS0_Pfiii_param_4,
	.param .u32 _Z28matrix_multiplication_kernelPKfS0_Pfiii_param_5
)
{
	.reg .pred 	%p<10>;
	.reg .b32 	%r<22>;
	.reg .b32 	%f<65>;
	.reg .b64 	%rd<49>;

	ld.param.u64 	%rd21, [_Z28matrix_multiplication_kernelPKfS0_Pfiii_param_0];
	ld.param.u64 	%rd22, [_Z28matrix_multiplication_kernelPKfS0_Pfiii_param_1];
	ld.param.u32 	%r7, [_Z28matrix_multiplication_kernelPKfS0_Pfiii_param_3];
	ld.param.s32 	%rd2, [_Z28matrix_multiplication_kernelPKfS0_Pfiii_param_4];
	ld.param.u32 	%r8, [_Z28matrix_multiplication_kernelPKfS0_Pfiii_param_5];
	mov.u32 	%r9, %ctaid.x;
	mul.wide.u32 	%rd1, %r9, 16;
	mov.u32 	%r10, %ctaid.y;
	shl.b32 	%r1, %r10, 4;
	mov.u32 	%r2, %tid.y;
	add.s64 	%rd24, %rd2, 15;
	setp.lt.u64 	%p1, %rd24, 16;
	mov.f32 	%f64, 0f00000000;
	@%p1 bra 	$L__BB0_8;
	shl.b32 	%r11, %r2, 4;
	add.s32 	%r3, %r1, %r2;
	mov.u32 	%r12, %tid.x;
	cvt.u64.u32 	%rd46, %r12;
	add.s32 	%r13, %r11, %r12;
	shl.b32 	%r14, %r13, 2;
	mov.u32 	%r15, smem;
	add.s32 	%r4, %r15, %r14;
	cvt.u64.u32 	%rd26, %r3;
	cvt.u64.u32 	%rd44, %r2;
	add.s64 	%rd5, %rd1, %rd46;
	cvt.s64.s32 	%rd6, %r8;
	shl.b32 	%r16, %r12, 2;
	add.s32 	%r17, %r15, %r16;
	add.s32 	%r5, %r17, 1024;
	mad.lo.s64 	%rd27, %rd2, %rd26, %rd46;
	shl.b64 	%rd28, %rd27, 2;
	cvta.to.global.u64 	%rd29, %rd21;
	add.s64 	%rd47, %rd29, %rd28;
	mad.lo.s64 	%rd30, %rd6, %rd44, %rd5;
	shl.b64 	%rd31, %rd30, 2;
	cvta.to.global.u64 	%rd32, %rd22;
	add.s64 	%rd45, %rd32, %rd31;
	mov.f32 	%f64, 0f00000000;
	mov.b64 	%rd48, 0;
$L__BB0_2:
	setp.ge.u32 	%p2, %r3, %r7;
	mov.f32 	%f62, 0f00000000;
	@%p2 bra 	$L__BB0_5;
	setp.ge.u64 	%p3, %rd46, %rd2;
	@%p3 bra 	$L__BB0_5;
	ld.global.nc.f32 	%f62, [%rd47];
$L__BB0_5:
	setp.ge.u64 	%p4, %rd5, %rd6;
	st.shared.f32 	[%r4], %f62;
	setp.ge.u64 	%p5, %rd44, %rd2;
	or.pred  	%p6, %p5, %p4;
	mov.f32 	%f63, 0f00000000;
	@%p6 bra 	$L__BB0_7;
	ld.global.nc.f32 	%f63, [%rd45];
$L__BB0_7:
	st.shared.f32 	[%r4+1024], %f63;
	bar.sync 	0;
	shl.b32 	%r18, %r2, 6;
	mov.u32 	%r19, smem;
	add.s32 	%r20, %r19, %r18;
	ld.shared.v4.f32 	{%f13, %f14, %f15, %f16}, [%r20];
	ld.shared.f32 	%f17, [%r5];
	fma.rn.f32 	%f18, %f13, %f17, %f64;
	ld.shared.f32 	%f19, [%r5+64];
	fma.rn.f32 	%f20, %f14, %f19, %f18;
	ld.shared.f32 	%f21, [%r5+128];
	fma.rn.f32 	%f22, %f15, %f21, %f20;
	ld.shared.f32 	%f23, [%r5+192];
	fma.rn.f32 	%f24, %f16, %f23, %f22;
	ld.shared.v4.f32 	{%f25, %f26, %f27, %f28}, [%r20+16];
	ld.shared.f32 	%f29, [%r5+256];
	fma.rn.f32 	%f30, %f25, %f29, %f24;
	ld.shared.f32 	%f31, [%r5+320];
	fma.rn.f32 	%f32, %f26, %f31, %f30;
	ld.shared.f32 	%f33, [%r5+384];
	fma.rn.f32 	%f34, %f27, %f33, %f32;
	ld.shared.f32 	%f35, [%r5+448];
	fma.rn.f32 	%f36, %f28, %f35, %f34;
	ld.shared.v4.f32 	{%f37, %f38, %f39, %f40}, [%r20+32];
	ld.shared.f32 	%f41, [%r5+512];
	fma.rn.f32 	%f42, %f37, %f41, %f36;
	ld.shared.f32 	%f43, [%r5+576];
	fma.rn.f32 	%f44, %f38, %f43, %f42;
	ld.shared.f32 	%f45, [%r5+640];
	fma.rn.f32 	%f46, %f39, %f45, %f44;
	ld.shared.f32 	%f47, [%r5+704];
	fma.rn.f32 	%f48, %f40, %f47, %f46;
	ld.shared.v4.f32 	{%f49, %f50, %f51, %f52}, [%r20+48];
	ld.shared.f32 	%f53, [%r5+768];
	fma.rn.f32 	%f54, %f49, %f53, %f48;
	ld.shared.f32 	%f55, [%r5+832];
	fma.rn.f32 	%f56, %f50, %f55, %f54;
	ld.shared.f32 	%f57, [%r5+896];
	fma.rn.f32 	%f58, %f51, %f57, %f56;
	ld.shared.f32 	%f59, [%r5+960];
	fma.rn.f32 	%f64, %f52, %f59, %f58;
	bar.sync 	0;
	add.s64 	%rd48, %rd48, 1;
	add.s64 	%rd47, %rd47, 64;
	add.s64 	%rd46, %rd46, 16;
	shl.b64 	%rd34, %rd6, 6;
	add.s64 	%rd45, %rd45, %rd34;
	add.s64 	%rd44, %rd44, 16;
	add.s64 	%rd35, %rd2, 15;
	shr.u64 	%rd36, %rd35, 4;
	setp.gt.u64 	%p7, %rd36, %rd48;
	@%p7 bra 	$L__BB0_2;
$L__BB0_8:
	add.s32 	%r6, %r1, %r2;
	setp.ge.u32 	%p8, %r6, %r7;
	@%p8 bra 	$L__BB0_11;
	mov.u32 	%r21, %tid.x;
	cvt.u64.u32 	%rd37, %r21;
	add.s64 	%rd19, %rd1, %rd37;
	cvt.s64.s32 	%rd20, %r8;
	setp.ge.u64 	%p9, %rd19, %rd20;
	@%p9 bra 	$L__BB0_11;
	ld.param.u64 	%rd43, [_Z28matrix_multiplication_kernelPKfS0_Pfiii_param_2];
	cvt.u64.u32 	%rd38, %r6;
	mad.lo.s64 	%rd39, %rd20, %rd38, %rd19;
	cvta.to.global.u64 	%rd40, %rd43;
	shl.b64 	%rd41, %rd39, 2;
	add.s64 	%rd42, %rd40, %rd41;
	st.global.f32 	[%rd42], %f64;
$L__BB0_11:
	ret;

}


// ===== COMPILED SASS (sm_100) =====

	.target	sm_100

	.elftype	@"ET_EXEC"


//--------------------- .note.nv.tkinfo           --------------------------
	.section	.note.nv.tkinfo,"",@"SHT_NOTE"
	.sectionflags	@"SHF_NOTE_NV_TKINFO"
	.tkinfo
        /*0018*/ 	.word	0x00000002
        /*0030*/ 	.string	""
        /*0030*/ 	.string	"ptxas"
        /*0030*/ 	.string	"Cuda compilation tools, release 13.0, V13.0.88"
        /*0030*/ 	.string	"Build cuda_13.0.r13.0/compiler.36424714_0"
        /*0030*/ 	.string	"-arch sm_100 -m 64 "



//--------------------- .note.nv.cuinfo           --------------------------
	.section	.note.nv.cuinfo,"",@"SHT_NOTE"
	.sectionflags	@"SHF_NOTE_NV_CUINFO"
        /*0018*/ 	.short	0x0002
        /*001a*/ 	.short	0x0064
        /*001c*/ 	.short	0x0082
	.zero		2


//--------------------- .nv.info                  --------------------------
	.section	.nv.info,"",@"SHT_CUDA_INFO"
	.align	4


	//----- nvinfo : EIATTR_REGCOUNT
	.align		4
        /*0000*/ 	.byte	0x04, 0x2f
        /*0002*/ 	.short	(.L_1 - .L_0)
	.align		4
.L_0:
        /*0004*/ 	.word	index@(_Z28matrix_multiplication_kernelPKfS0_Pfiii)
        /*0008*/ 	.word	0x00000020


	//----- nvinfo : EIATTR_FRAME_SIZE
	.align		4
.L_1:
        /*000c*/ 	.byte	0x04, 0x11
        /*000e*/ 	.short	(.L_3 - .L_2)
	.align		4
.L_2:
        /*0010*/ 	.word	index@(_Z28matrix_multiplication_kernelPKfS0_Pfiii)
        /*0014*/ 	.word	0x00000000


	//----- nvinfo : EIATTR_MIN_STACK_SIZE
	.align		4
.L_3:
        /*0018*/ 	.byte	0x04, 0x12
        /*001a*/ 	.short	(.L_5 - .L_4)
	.align		4
.L_4:
        /*001c*/ 	.word	index@(_Z28matrix_multiplication_kernelPKfS0_Pfiii)
        /*0020*/ 	.word	0x00000000
.L_5:


//--------------------- .nv.compat                --------------------------
	.section	.nv.compat,"",@"SHT_CUDA_COMPAT_INFO"
	.align	4
        /*0000*/ 	.byte	0x02, 0x09, 0x00, 0x00, 0x02, 0x02, 0x01, 0x00, 0x02, 0x05, 0x05, 0x00, 0x03, 0x07, 0x01, 0x01
        /*0010*/ 	.byte	0x02, 0x03, 0x00, 0x00, 0x02, 0x06, 0x01, 0x00, 0x04, 0x0b, 0x08, 0x00, 0x09, 0x00, 0x00, 0x00
        /*0020*/ 	.byte	0x00, 0x00, 0x00, 0x00


//--------------------- .nv.info._Z28matrix_multiplication_kernelPKfS0_Pfiii --------------------------
	.section	.nv.info._Z28matrix_multiplication_kernelPKfS0_Pfiii,"",@"SHT_CUDA_INFO"
	.sectionflags	@""
	.align	4


	//----- nvinfo : EIATTR_CUDA_API_VERSION
	.align		4
        /*0000*/ 	.byte	0x04, 0x37
        /*0002*/ 	.short	(.L_7 - .L_6)
.L_6:
        /*0004*/ 	.word	0x00000082


	//----- nvinfo : EIATTR_KPARAM_INFO
	.align		4
.L_7:
        /*0008*/ 	.byte	0x04, 0x17
        /*000a*/ 	.short	(.L_9 - .L_8)
.L_8:
        /*000c*/ 	.word	0x00000000
        /*0010*/ 	.short	0x0005
        /*0012*/ 	.short	0x0020
        /*0014*/ 	.byte	0x00, 0xf0, 0x11, 0x00


	//----- nvinfo : EIATTR_KPARAM_INFO
	.align		4
.L_9:
        /*0018*/ 	.byte	0x04, 0x17
        /*001a*/ 	.short	(.L_11 - .L_10)
.L_10:
        /*001c*/ 	.word	0x00000000
        /*0020*/ 	.short	0x0004
        /*0022*/ 	.short	0x001c
        /*0024*/ 	.byte	0x00, 0xf0, 0x11, 0x00


	//----- nvinfo : EIATTR_KPARAM_INFO
	.align		4
.L_11:
        /*0028*/ 	.byte	0x04, 0x17
        /*002a*/ 	.short	(.L_13 - .L_12)
.L_12:
        /*002c*/ 	.word	0x00000000
        /*0030*/ 	.short	0x0003
        /*0032*/ 	.short	0x0018
        /*0034*/ 	.byte	0x00, 0xf0, 0x11, 0x00


	//----- nvinfo : EIATTR_KPARAM_INFO
	.align		4
.L_13:
        /*0038*/ 	.byte	0x04, 0x17
        /*003a*/ 	.short	(.L_15 - .L_14)
.L_14:
        /*003c*/ 	.word	0x00000000
        /*0040*/ 	.short	0x0002
        /*0042*/ 	.short	0x0010
        /*0044*/ 	.byte	0x00, 0xf5, 0x21, 0x00


	//----- nvinfo : EIATTR_KPARAM_INFO
	.align		4
.L_15:
        /*0048*/ 	.byte	0x04, 0x17
        /*004a*/ 	.short	(.L_17 - .L_16)
.L_16:
        /*004c*/ 	.word	0x00000000
        /*0050*/ 	.short	0x0001
        /*0052*/ 	.short	0x0008
        /*0054*/ 	.byte	0x00, 0xf5, 0x21, 0x00


	//----- nvinfo : EIATTR_KPARAM_INFO
	.align		4
.L_17:
        /*0058*/ 	.byte	0x04, 0x17
        /*005a*/ 	.short	(.L_19 - .L_18)
.L_18:
        /*005c*/ 	.word	0x00000000
        /*0060*/ 	.short	0x0000
        /*0062*/ 	.short	0x0000
        /*0064*/ 	.byte	0x00, 0xf5, 0x21, 0x00


	//----- nvinfo : EIATTR_SPARSE_MMA_MASK
	.align		4
.L_19:
        /*0068*/ 	.byte	0x03, 0x50
        /*006a*/ 	.short	0x0000


	//----- nvinfo : EIATTR_MAXREG_COUNT
	.align		4
        /*006c*/ 	.byte	0x03, 0x1b
        /*006e*/ 	.short	0x00ff


	//----- nvinfo : EIATTR_NUM_BARRIERS
	.align		4
        /*0070*/ 	.byte	0x02, 0x4c
        /*0072*/ 	.byte	0x01
	.zero		1


	//----- nvinfo : EIATTR_MERCURY_ISA_VERSION
	.align		4
        /*0074*/ 	.byte	0x03, 0x5f
        /*0076*/ 	.short	0x0101


	//----- nvinfo : EIATTR_VRC_CTA_INIT_COUNT
	.align		4
        /*0078*/ 	.byte	0x02, 0x4a
	.zero		1
	.zero		1


	//----- nvinfo : EIATTR_EXIT_INSTR_OFFSETS
	.align		4
        /*007c*/ 	.byte	0x04, 0x1c
        /*007e*/ 	.short	(.L_21 - .L_20)


	//   ....[0]....
.L_20:
        /*0080*/ 	.word	0x00000760


	//   ....[1]....
        /*0084*/ 	.word	0x000007e0


	//   ....[2]....
        /*0088*/ 	.word	0x00000860


	//----- nvinfo : EIATTR_CBANK_PARAM_SIZE
	.align		4
.L_21:
        /*008c*/ 	.byte	0x03, 0x19
        /*008e*/ 	.short	0x0024


	//----- nvinfo : EIATTR_PARAM_CBANK
	.align		4
        /*0090*/ 	.byte	0x04, 0x0a
        /*0092*/ 	.short	(.L_23 - .L_22)
	.align		4
.L_22:
        /*0094*/ 	.word	index@(.nv.constant0._Z28matrix_multiplication_kernelPKfS0_Pfiii)
        /*0098*/ 	.short	0x0380
        /*009a*/ 	.short	0x0024


	//----- nvinfo : EIATTR_SW_WAR
	.align		4
.L_23:
        /*009c*/ 	.byte	0x04, 0x36
        /*009e*/ 	.short	(.L_25 - .L_24)
.L_24:
        /*00a0*/ 	.word	0x00000008
.L_25:


//--------------------- .nv.callgraph             --------------------------
	.section	.nv.callgraph,"",@"SHT_CUDA_CALLGRAPH"
	.align	4
	.sectionentsize	8
	.align		4
        /*0000*/ 	.word	0x00000000
	.align		4
        /*0004*/ 	.word	0xffffffff
	.align		4
        /*0008*/ 	.word	0x00000000
	.align		4
        /*000c*/ 	.word	0xfffffffe
	.align		4
        /*0010*/ 	.word	0x00000000
	.align		4
        /*0014*/ 	.word	0xfffffffd
	.align		4
        /*0018*/ 	.word	0x00000000
	.align		4
        /*001c*/ 	.word	0xfffffffc


//--------------------- .text._Z28matrix_multiplication_kernelPKfS0_Pfiii --------------------------
	.section	.text._Z28matrix_multiplication_kernelPKfS0_Pfiii,"ax",@progbits
	.align	128
        .global         _Z28matrix_multiplication_kernelPKfS0_Pfiii
        .type           _Z28matrix_multiplication_kernelPKfS0_Pfiii,@function
        .size           _Z28matrix_multiplication_kernelPKfS0_Pfiii,(.L_x_3 - _Z28matrix_multiplication_kernelPKfS0_Pfiii)
        .other          _Z28matrix_multiplication_kernelPKfS0_Pfiii,@"STO_CUDA_ENTRY STV_DEFAULT"
_Z28matrix_multiplication_kernelPKfS0_Pfiii:
.text._Z28matrix_multiplication_kernelPKfS0_Pfiii:
[----:B------:R-:W-:Y:S01]  /*0000*/  LDC R1, c[0x0][0x37c] ;  /* 0x0000df00ff017b82 */ /* 0x000fe20000000800 */
[----:B------:R-:W0:Y:S01]  /*0010*/  LDCU UR11, c[0x0][0x39c] ;  /* 0x00007380ff0b77ac */ /* 0x000e220008000800 */
[----:B------:R-:W1:Y:S01]  /*0020*/  S2R R16, SR_CTAID.X ;  /* 0x0000000000107919 */ /* 0x000e620000002500 */
[----:B------:R-:W-:Y:S01]  /*0030*/  IMAD.MOV.U32 R25, RZ, RZ, RZ ;  /* 0x000000ffff197224 */ /* 0x000fe200078e00ff */
[----:B------:R-:W2:Y:S01]  /*0040*/  LDCU.64 UR8, c[0x0][0x358] ;  /* 0x00006b00ff0877ac */ /* 0x000ea20008000a00 */
[----:B------:R-:W3:Y:S01]  /*0050*/  S2R R15, SR_CTAID.Y ;  /* 0x00000000000f7919 */ /* 0x000ee20000002600 */
[----:B------:R-:W4:Y:S01]  /*0060*/  S2R R11, SR_TID.Y ;  /* 0x00000000000b7919 */ /* 0x000f220000002200 */
[----:B0-----:R-:W-:Y:S02]  /*0070*/  USHF.R.S32.HI UR10, URZ, 0x1f, UR11 ;  /* 0x0000001fff0a7899 */ /* 0x001fe4000801140b */
[----:B------:R-:W-:-:S04]  /*0080*/  UIADD3 UR6, UP0, UPT, UR11, 0xf, URZ ;  /* 0x0000000f0b067890 */ /* 0x000fc8000ff1e0ff */
[----:B------:R-:W-:Y:S02]  /*0090*/  UIADD3.X UR7, UPT, UPT, URZ, UR10, URZ, UP0, !UPT ;  /* 0x0000000aff077290 */ /* 0x000fe400087fe4ff */
[----:B------:R-:W-:-:S04]  /*00a0*/  UISETP.GE.U32.AND UP0, UPT, UR6, 0x10, UPT ;  /* 0x000000100600788c */ /* 0x000fc8000bf06070 */
[----:B------:R-:W-:-:S09]  /*00b0*/  UISETP.GE.U32.AND.EX UP0, UPT, UR7, URZ, UPT, UP0 ;  /* 0x000000ff0700728c */ /* 0x000fd2000bf06100 */
[----:B-1234-:R-:W-:Y:S05]  /*00c0*/  BRA.U !UP0, `(.L_x_0) ;  /* 0x0000000508947547 */ /* 0x01efea000b800000 */
[----:B------:R-:W0:Y:S01]  /*00d0*/  S2R R14, SR_TID.X ;  /* 0x00000000000e7919 */ /* 0x000e220000002100 */
[----:B------:R-:W1:Y:S01]  /*00e0*/  LDC R13, c[0x0][0x3a0] ;  /* 0x0000e800ff0d7b82 */ /* 0x000e620000000800 */
[----:B------:R-:W2:Y:S01]  /*00f0*/  LDCU.128 UR12, c[0x0][0x380] ;  /* 0x00007000ff0c77ac */ /* 0x000ea20008000c00 */
[----:B------:R-:W-:Y:S01]  /*0100*/  IMAD.MOV.U32 R3, RZ, RZ, RZ ;  /* 0x000000ffff037224 */ /* 0x000fe200078e00ff */
[----:B------:R-:W-:Y:S01]  /*0110*/  MOV R25, RZ ;  /* 0x000000ff00197202 */ /* 0x000fe20000000f00 */
[----:B------:R-:W-:Y:S01]  /*0120*/  IMAD R21, R15, 0x10, R11 ;  /* 0x000000100f157824 */ /* 0x000fe200078e020b */
[----:B------:R-:W-:Y:S01]  /*0130*/  UMOV UR4, 0x400 ;  /* 0x0000040000047882 */ /* 0x000fe20000000000 */
[----:B------:R-:W-:Y:S01]  /*0140*/  IMAD.MOV.U32 R0, RZ, RZ, RZ ;  /* 0x000000ffff007224 */ /* 0x000fe200078e00ff */
[----:B------:R-:W-:Y:S01]  /*0150*/  USHF.R.U64 UR6, UR6, 0x4, UR7 ;  /* 0x0000000406067899 */ /* 0x000fe20008001207 */
[----:B------:R-:W3:Y:S01]  /*0160*/  S2UR UR5, SR_CgaCtaId ;  /* 0x00000000000579c3 */ /* 0x000ee20000008800 */
[----:B------:R-:W-:Y:S01]  /*0170*/  IMAD R7, R21, UR10, RZ ;  /* 0x0000000a15077c24 */ /* 0x000fe2000f8e02ff */
[----:B------:R-:W4:Y:S01]  /*0180*/  LDCU UR16, c[0x0][0x398] ;  /* 0x00007300ff1077ac */ /* 0x000f220008000800 */
[----:B------:R-:W-:Y:S01]  /*0190*/  USHF.R.U32.HI UR7, URZ, 0x4, UR7 ;  /* 0x00000004ff077899 */ /* 0x000fe20008011607 */
[----:B------:R-:W0:Y:S01]  /*01a0*/  LDCU UR17, c[0x0][0x3a0] ;  /* 0x00007400ff1177ac */ /* 0x000e220008000800 */
[----:B-1----:R-:W-:-:S04]  /*01b0*/  SHF.R.S32.HI R12, RZ, 0x1f, R13 ;  /* 0x0000001fff0c7819 */ /* 0x002fc8000001140d */
[----:B------:R-:W-:Y:S01]  /*01c0*/  SHF.L.U64.HI R18, R13, 0x6, R12 ;  /* 0x000000060d127819 */ /* 0x000fe2000001020c */
[----:B------:R-:W-:Y:S01]  /*01d0*/  IMAD R5, R12, R11, RZ ;  /* 0x0000000b0c057224 */ /* 0x000fe200078e02ff */
[----:B0-----:R-:W-:Y:S01]  /*01e0*/  MOV R2, R14 ;  /* 0x0000000e00027202 */ /* 0x001fe20000000f00 */
[----:B---3--:R-:W-:Y:S01]  /*01f0*/  ULEA UR4, UR5, UR4, 0x18 ;  /* 0x0000000405047291 */ /* 0x008fe2000f8ec0ff */
[----:B------:R-:W-:Y:S02]  /*0200*/  IMAD R20, R11, 0x10, R14 ;  /* 0x000000100b147824 */ /* 0x000fe400078e020e */
[----:B------:R-:W-:Y:S01]  /*0210*/  UMOV UR5, URZ ;  /* 0x000000ff00057c82 */ /* 0x000fe20008000000 */
[--C-:B------:R-:W-:Y:S02]  /*0220*/  IMAD.WIDE.U32 R22, R16, 0x10, R2.reuse ;  /* 0x0000001010167825 */ /* 0x100fe400078e0002 */
[----:B------:R-:W-:Y:S02]  /*0230*/  LEA R20, R20, UR4, 0x2 ;  /* 0x0000000414147c11 */ /* 0x000fe4000f8e10ff */
[----:B------:R-:W-:Y:S01]  /*0240*/  IMAD.WIDE.U32 R8, R21, UR11, R2 ;  /* 0x0000000b15087c25 */ /* 0x000fe2000f8e0002 */
[C---:B------:R-:W-:Y:S01]  /*0250*/  LEA R17, R11.reuse, UR4, 0x6 ;  /* 0x000000040b117c11 */ /* 0x040fe2000f8e30ff */
[----:B------:R-:W0:Y:S01]  /*0260*/  LDCU UR11, c[0x0][0x39c] ;  /* 0x00007380ff0b77ac */ /* 0x000e220008000800 */
[----:B------:R-:W-:Y:S01]  /*0270*/  LEA R19, R14, UR4, 0x2 ;  /* 0x000000040e137c11 */ /* 0x000fe2000f8e10ff */
[----:B------:R-:W-:Y:S01]  /*0280*/  IMAD.WIDE.U32 R2, R11, R13, R22 ;  /* 0x0000000d0b027225 */ /* 0x000fe200078e0016 */
[----:B--2---:R-:W-:Y:S01]  /*0290*/  LEA R6, P0, R8, UR12, 0x2 ;  /* 0x0000000c08067c11 */ /* 0x004fe2000f8010ff */
[----:B------:R-:W-:Y:S01]  /*02a0*/  UMOV UR4, URZ ;  /* 0x000000ff00047c82 */ /* 0x000fe20008000000 */
[----:B------:R-:W-:Y:S01]  /*02b0*/  IADD3 R7, PT, PT, R9, R7, RZ ;  /* 0x0000000709077210 */ /* 0x000fe20007ffe0ff */
[----:B------:R-:W-:Y:S01]  /*02c0*/  IMAD.IADD R5, R3, 0x1, R5 ;  /* 0x0000000103057824 */ /* 0x000fe200078e0205 */
[----:B------:R-:W-:-:S02]  /*02d0*/  LEA R4, P1, R2, UR14, 0x2 ;  /* 0x0000000e02047c11 */ /* 0x000fc4000f8210ff */
[----:B------:R-:W-:Y:S02]  /*02e0*/  LEA.HI.X R7, R8, UR13, R7, 0x2, P0 ;  /* 0x0000000d08077c11 */ /* 0x000fe400080f1407 */
[----:B------:R-:W-:Y:S01]  /*02f0*/  LEA.HI.X R5, R2, UR15, R5, 0x2, P1 ;  /* 0x0000000f02057c11 */ /* 0x000fe200088f1405 */
[----:B------:R-:W-:Y:S01]  /*0300*/  HFMA2 R2, -RZ, RZ, 0, 0 ;  /* 0x00000000ff027431 */ /* 0x000fe200000001ff */
[----:B----4-:R-:W-:-:S07]  /*0310*/  MOV R3, R11 ;  /* 0x0000000b00037202 */ /* 0x010fce0000000f00 */
.L_x_1:
[----:B0-----:R-:W-:Y:S01]  /*0320*/  ISETP.GE.U32.AND P2, PT, R14, UR11, PT ;  /* 0x0000000b0e007c0c */ /* 0x001fe2000bf46070 */
[----:B------:R-:W-:Y:S01]  /*0330*/  IMAD.MOV.U32 R27, RZ, RZ, RZ ;  /* 0x000000ffff1b7224 */ /* 0x000fe200078e00ff */
[----:B------:R-:W-:Y:S02]  /*0340*/  ISETP.GE.U32.AND P1, PT, R22, UR17, PT ;  /* 0x0000001116007c0c */ /* 0x000fe4000bf26070 */
[----:B------:R-:W-:Y:S02]  /*0350*/  ISETP.GE.U32.AND.EX P2, PT, R2, UR10, PT, P2 ;  /* 0x0000000a02007c0c */ /* 0x000fe4000bf46120 */
[----:B------:R-:W-:Y:S02]  /*0360*/  ISETP.GE.U32.AND P0, PT, R3, UR11, PT ;  /* 0x0000000b03007c0c */ /* 0x000fe4000bf06070 */
[----:B------:R-:W-:Y:S02]  /*0370*/  ISETP.GE.U32.AND.EX P1, PT, R23, R12, PT, P1 ;  /* 0x0000000c1700720c */ /* 0x000fe40003f26110 */
[----:B------:R-:W-:-:S02]  /*0380*/  ISETP.GE.U32.OR P2, PT, R21, UR16, P2 ;  /* 0x0000001015007c0c */ /* 0x000fc40009746470 */
[----:B------:R-:W-:Y:S02]  /*0390*/  ISETP.GE.U32.OR.EX P0, PT, R0, UR10, P1, P0 ;  /* 0x0000000a00007c0c */ /* 0x000fe40008f06500 */
[----:B------:R-:W-:-:S09]  /*03a0*/  MOV R29, RZ ;  /* 0x000000ff001d7202 */ /* 0x000fd20000000f00 */
[----:B------:R0:W2:Y:S04]  /*03b0*/  @!P2 LDG.E.CONSTANT R27, desc[UR8][R6.64] ;  /* 0x00000008061ba981 */ /* 0x0000a8000c1e9900 */
[----:B------:R1:W3:Y:S01]  /*03c0*/  @!P0 LDG.E.CONSTANT R29, desc[UR8][R4.64] ;  /* 0x00000008041d8981 */ /* 0x0002e2000c1e9900 */
[----:B------:R-:W-:Y:S01]  /*03d0*/  UIADD3 UR4, UP0, UPT, UR4, 0x1, URZ ;  /* 0x0000000104047890 */ /* 0x000fe2000ff1e0ff */
[----:B------:R-:W-:Y:S02]  /*03e0*/  IADD3 R14, P1, PT, R14, 0x10, RZ ;  /* 0x000000100e0e7810 */ /* 0x000fe40007f3e0ff */
[----:B------:R-:W-:Y:S01]  /*03f0*/  IADD3 R3, P3, PT, R3, 0x10, RZ ;  /* 0x0000001003037810 */ /* 0x000fe20007f7e0ff */
[----:B------:R-:W-:Y:S01]  /*0400*/  UIADD3.X UR5, UPT, UPT, URZ, UR5, URZ, UP0, !UPT ;  /* 0x00000005ff057290 */ /* 0x000fe200087fe4ff */
[----:B0-----:R-:W-:Y:S01]  /*0410*/  IADD3 R6, P0, PT, R6, 0x40, RZ ;  /* 0x0000004006067810 */ /* 0x001fe20007f1e0ff */
[----:B------:R-:W-:Y:S01]  /*0420*/  UISETP.GT.U32.AND UP0, UPT, UR6, UR4, UPT ;  /* 0x000000040600728c */ /* 0x000fe2000bf04070 */
[----:B------:R-:W-:Y:S01]  /*0430*/  IMAD.X R2, RZ, RZ, R2, P1 ;  /* 0x000000ffff027224 */ /* 0x000fe200008e0602 */
[----:B------:R-:W-:-:S02]  /*0440*/  IADD3.X R0, PT, PT, RZ, R0, RZ, P3, !PT ;  /* 0x00000000ff007210 */ /* 0x000fc40001ffe4ff */
[----:B------:R-:W-:Y:S01]  /*0450*/  UISETP.GT.U32.AND.EX UP0, UPT, UR7, UR5, UPT, UP0 ;  /* 0x000000050700728c */ /* 0x000fe2000bf04100 */
[----:B-1----:R-:W-:Y:S01]  /*0460*/  LEA R4, P2, R13, R4, 0x6 ;  /* 0x000000040d047211 */ /* 0x002fe200078430ff */
[----:B------:R-:W-:-:S03]  /*0470*/  IMAD.X R7, RZ, RZ, R7, P0 ;  /* 0x000000ffff077224 */ /* 0x000fc600000e0607 */
[----:B------:R-:W-:Y:S01]  /*0480*/  IADD3.X R5, PT, PT, R5, R18, RZ, P2, !PT ;  /* 0x0000001205057210 */ /* 0x000fe200017fe4ff */
[----:B--2---:R-:W-:Y:S04]  /*0490*/  STS [R20], R27 ;  /* 0x0000001b14007388 */ /* 0x004fe80000000800 */
[----:B---3--:R-:W-:Y:S01]  /*04a0*/  STS [R20+0x400], R29 ;  /* 0x0004001d14007388 */ /* 0x008fe20000000800 */
[----:B------:R-:W-:Y:S06]  /*04b0*/  BAR.SYNC.DEFER_BLOCKING 0x0 ;  /* 0x0000000000007b1d */ /* 0x000fec0000010000 */
[----:B------:R-:W-:Y:S04]  /*04c0*/  LDS R24, [R19+0x400] ;  /* 0x0004000013187984 */ /* 0x000fe80000000800 */
[----:B------:R-:W0:Y:S04]  /*04d0*/  LDS.128 R8, [R17] ;  /* 0x0000000011087984 */ /* 0x000e280000000c00 */
[----:B------:R-:W1:Y:S01]  /*04e0*/  LDS R26, [R19+0x440] ;  /* 0x00044000131a7984 */ /* 0x000e620000000800 */
[----:B0-----:R-:W-:-:S03]  /*04f0*/  FFMA R8, R8, R24, R25 ;  /* 0x0000001808087223 */ /* 0x001fc60000000019 */
[----:B------:R-:W0:Y:S01]  /*0500*/  LDS R24, [R19+0x480] ;  /* 0x0004800013187984 */ /* 0x000e220000000800 */
[----:B-1----:R-:W-:-:S03]  /*0510*/  FFMA R9, R9, R26, R8 ;  /* 0x0000001a09097223 */ /* 0x002fc60000000008 */
[----:B------:R-:W1:Y:S04]  /*0520*/  LDS R25, [R19+0x4c0] ;  /* 0x0004c00013197984 */ /* 0x000e680000000800 */
[----:B------:R-:W-:Y:S01]  /*0530*/  LDS R26, [R19+0x540] ;  /* 0x00054000131a7984 */ /* 0x000fe20000000800 */
[----:B0-----:R-:W-:-:S03]  /*0540*/  FFMA R10, R10, R24, R9 ;  /* 0x000000180a0a7223 */ /* 0x001fc60000000009 */
[----:B------:R-:W-:Y:S01]  /*0550*/  LDS R24, [R19+0x500] ;  /* 0x0005000013187984 */ /* 0x000fe20000000800 */
[----:B-1----:R-:W-:-:S03]  /*0560*/  FFMA R25, R11, R25, R10 ;  /* 0x000000190b197223 */ /* 0x002fc6000000000a */
[----:B------:R-:W0:Y:S02]  /*0570*/  LDS.128 R8, [R17+0x10] ;  /* 0x0000100011087984 */ /* 0x000e240000000c00 */
[----:B0-----:R-:W-:Y:S02]  /*0580*/  FFMA R8, R8, R24, R25 ;  /* 0x0000001808087223 */ /* 0x001fe40000000019 */
[----:B------:R-:W0:Y:S02]  /*0590*/  LDS R24, [R19+0x580] ;  /* 0x0005800013187984 */ /* 0x000e240000000800 */
[----:B------:R-:W-:Y:S02]  /*05a0*/  FFMA R9, R9, R26, R8 ;  /* 0x0000001a09097223 */ /* 0x000fe40000000008 */
        /* <DEDUP_REMOVED lines=18> */
[----:B------:R-:W1:Y:S02]  /*06d0*/  LDS R25, [R19+0x7c0] ;  /* 0x0007c00013197984 */ /* 0x000e640000000800 */
[----:B0-----:R-:W-:-:S04]  /*06e0*/  FFMA R10, R10, R24, R9 ;  /* 0x000000180a0a7223 */ /* 0x001fc80000000009 */
[----:B-1----:R-:W-:Y:S01]  /*06f0*/  FFMA R25, R11, R25, R10 ;  /* 0x000000190b197223 */ /* 0x002fe2000000000a */
[----:B------:R-:W-:Y:S06]  /*0700*/  BAR.SYNC.DEFER_BLOCKING 0x0 ;  /* 0x0000000000007b1d */ /* 0x000fec0000010000 */
[----:B------:R-:W-:Y:S05]  /*0710*/  BRA.U UP0, `(.L_x_1) ;  /* 0xfffffffd00007547 */ /* 0x000fea000b83ffff */
.L_x_0:
[----:B------:R-:W0:Y:S01]  /*0720*/  S2R R0, SR_TID.Y ;  /* 0x0000000000007919 */ /* 0x000e220000002200 */
[----:B------:R-:W1:Y:S01]  /*0730*/  LDCU UR4, c[0x0][0x398] ;  /* 0x00007300ff0477ac */ /* 0x000e620008000800 */
[----:B0-----:R-:W-:-:S05]  /*0740*/  IMAD R5, R15, 0x10, R0 ;  /* 0x000000100f057824 */ /* 0x001fca00078e0200 */
[----:B-1----:R-:W-:-:S13]  /*0750*/  ISETP.GE.U32.AND P0, PT, R5, UR4, PT ;  /* 0x0000000405007c0c */ /* 0x002fda000bf06070 */
[----:B------:R-:W-:Y:S05]  /*0760*/  @P0 EXIT ;  /* 0x000000000000094d */ /* 0x000fea0003800000 */
[----:B------:R-:W0:Y:S01]  /*0770*/  S2R R2, SR_TID.X ;  /* 0x0000000000027919 */ /* 0x000e220000002100 */
[----:B------:R-:W1:Y:S01]  /*0780*/  LDCU UR6, c[0x0][0x3a0] ;  /* 0x00007400ff0677ac */ /* 0x000e620008000800 */
[----:B------:R-:W-:Y:S01]  /*0790*/  HFMA2 R3, -RZ, RZ, 0, 0 ;  /* 0x00000000ff037431 */ /* 0x000fe200000001ff */
[----:B-1----:R-:W-:Y:S02]  /*07a0*/  USHF.R.S32.HI UR7, URZ, 0x1f, UR6 ;  /* 0x0000001fff077899 */ /* 0x002fe40008011406 */
[----:B0-----:R-:W-:-:S03]  /*07b0*/  IMAD.WIDE.U32 R2, R16, 0x10, R2 ;  /* 0x0000001010027825 */ /* 0x001fc600078e0002 */
[----:B------:R-:W-:-:S04]  /*07c0*/  ISETP.GE.U32.AND P0, PT, R2, UR6, PT ;  /* 0x0000000602007c0c */ /* 0x000fc8000bf06070 */
[----:B------:R-:W-:-:S13]  /*07d0*/  ISETP.GE.U32.AND.EX P0, PT, R3, UR7, PT, P0 ;  /* 0x0000000703007c0c */ /* 0x000fda000bf06100 */
[----:B------:R-:W-:Y:S05]  /*07e0*/  @P0 EXIT ;  /* 0x000000000000094d */ /* 0x000fea0003800000 */
[----:B------:R-:W0:Y:S01]  /*07f0*/  LDCU.64 UR4, c[0x0][0x390] ;  /* 0x00007200ff0477ac */ /* 0x000e220008000a00 */
[----:B------:R-:W-:-:S04]  /*0800*/  IMAD.WIDE.U32 R2, R5, UR6, R2 ;  /* 0x0000000605027c25 */ /* 0x000fc8000f8e0002 */
[----:B------:R-:W-:-:S05]  /*0810*/  IMAD R5, R5, UR7, RZ ;  /* 0x0000000705057c24 */ /* 0x000fca000f8e02ff */
[----:B------:R-:W-:Y:S02]  /*0820*/  IADD3 R3, PT, PT, R3, R5, RZ ;  /* 0x0000000503037210 */ /* 0x000fe40007ffe0ff */
[----:B0-----:R-:W-:-:S04]  /*0830*/  LEA R4, P0, R2, UR4, 0x2 ;  /* 0x0000000402047c11 */ /* 0x001fc8000f8010ff */
[----:B------:R-:W-:-:S05]  /*0840*/  LEA.HI.X R5, R2, UR5, R3, 0x2, P0 ;  /* 0x0000000502057c11 */ /* 0x000fca00080f1403 */
[----:B------:R-:W-:Y:S01]  /*0850*/  STG.E desc[UR8][R4.64], R25 ;  /* 0x0000001904007986 */ /* 0x000fe2000c101908 */
[----:B------:R-:W-:Y:S05]  /*0860*/  EXIT ;  /* 0x000000000000794d */ /* 0x000fea0003800000 */
.L_x_2:
[----:B------:R-:W-:-:S00]  /*0870*/  BRA `(.L_x_2) ;  /* 0xfffffffc00fc7947 */ /* 0x000fc0000383ffff */
[----:B------:R-:W-:-:S00]  /*0880*/  NOP ;  /* 0x0000000000007918 */ /* 0x000fc00000000000 */
[----:B------:R-:W-:-:S00]  /*0890*/  NOP ;  /* 0x0000000000007918 */ /* 0x000fc00000000000 */
[----:B------:R-:W-:-:S00]  /*08a0*/  NOP ;  /* 0x0000000000007918 */ /* 0x000fc00000000000 */
[----:B------:R-:W-:-:S00]  /*08b0*/  NOP ;  /* 0x0000000000007918 */ /* 0x000fc00000000000 */
[----:B------:R-:W-:-:S00]  /*08c0*/  NOP ;  /* 0x0000000000007918 */ /* 0x000fc00000000000 */
[----:B------:R-:W-:-:S00]  /*08d0*/  NOP ;  /* 0x0000000000007918 */ /* 0x000fc00000000000 */
[----:B------:R-:W-:-:S00]  /*08e0*/  NOP ;  /* 0x0000000000007918 */ /* 0x000fc00000000000 */
[----:B------:R-:W-:-:S00]  /*08f0*/  NOP ;  /* 0x0000000000007918 */ /* 0x000fc00000000000 */
.L_x_3:


//--------------------- .nv.shared._Z28matrix_multiplication_kernelPKfS0_Pfiii --------------------------
	.section	.nv.shared._Z28matrix_multiplication_kernelPKfS0_Pfiii,"aw",@nobits
	.sectionflags	@""
	.align	16
	.zero		1024


//--------------------- .nv.shared.reserved.0     --------------------------
	.section	.nv.shared.reserved.0,"aw",@nobits
	.weak		__nv_reservedSMEM_offset_0_alias
	.size		__nv_reservedSMEM_offset_0_alias, 0, 64
	.other		__nv_reservedSMEM_offset_0_alias,@"STO_CUDA_RESERVED_SHARED STV_DEFAULT"
__nv_reservedSMEM_offset_0_alias:
	.zero		0
	.zero		64


//--------------------- .nv.constant0._Z28matrix_multiplication_kernelPKfS0_Pfiii --------------------------
	.section	.nv.constant0._Z28matrix_multiplication_kernelPKfS0_Pfiii,"a",@progbits
	.sectionflags	@""
	.align	4
.nv.constant0._Z28matrix_multiplication_kernelPKfS0_Pfiii:
	.zero		932


//--------------------- SYMBOLS --------------------------

	.type		.nv.reservedSmem.offset0,@object
	.size		.nv.reservedSmem.offset0,0x4
	.type		.nv.reservedSmem.cap,@object
	.size		.nv.reservedSmem.cap,0x4
